	.headerflags	@"EF_CUDA_TEXMODE_UNIFIED EF_CUDA_64BIT_ADDRESS EF_CUDA_ACCELERATORS EF_CUDA_SM90 EF_CUDA_VIRTUAL_SM(EF_CUDA_SM90)"
	.elftype	@"ET_EXEC"


//--------------------- .nv.info                  --------------------------
	.section	.nv.info,"",@"SHT_CUDA_INFO"
	.align	4


	//----- nvinfo : EIATTR_REGCOUNT
	.align		4
        /*0000*/ 	.byte	0x04, 0x2f
        /*0002*/ 	.short	(.L_3 - .L_2)
	.align		4
.L_2:
        /*0004*/ 	.word	index@(triton_poi_fused__native_batch_norm_legit_no_training_relu_threshold_backward_0)
        /*0008*/ 	.word	0x00000012


	//----- nvinfo : EIATTR_MIN_STACK_SIZE
	.align		4
.L_3:
        /*000c*/ 	.byte	0x04, 0x12
        /*000e*/ 	.short	(.L_5 - .L_4)
	.align		4
.L_4:
        /*0010*/ 	.word	index@(triton_poi_fused__native_batch_norm_legit_no_training_relu_threshold_backward_0)
        /*0014*/ 	.word	0x00000000


	//----- nvinfo : EIATTR_FRAME_SIZE
	.align		4
.L_5:
        /*0018*/ 	.byte	0x04, 0x11
        /*001a*/ 	.short	(.L_7 - .L_6)
	.align		4
.L_6:
        /*001c*/ 	.word	index@(triton_poi_fused__native_batch_norm_legit_no_training_relu_threshold_backward_0)
        /*0020*/ 	.word	0x00000000


	//----- nvinfo : EIATTR_MIN_STACK_SIZE
	.align		4
.L_7:
        /*0024*/ 	.byte	0x04, 0x12
        /*0026*/ 	.short	(.L_9 - .L_8)
	.align		4
.L_8:
        /*0028*/ 	.word	index@(triton_poi_fused__native_batch_norm_legit_no_training_relu_threshold_backward_0)
        /*002c*/ 	.word	0x00000000
.L_9:


//--------------------- .nv.info.triton_poi_fused__native_batch_norm_legit_no_training_relu_threshold_backward_0 --------------------------
	.section	.nv.info.triton_poi_fused__native_batch_norm_legit_no_training_relu_threshold_backward_0,"",@"SHT_CUDA_INFO"
	.sectionflags	@""
	.align	4


	//----- nvinfo : EIATTR_CUDA_API_VERSION
	.align		4
        /*0000*/ 	.byte	0x04, 0x37
        /*0002*/ 	.short	(.L_11 - .L_10)
.L_10:
        /*0004*/ 	.word	0x0000007c


	//----- nvinfo : EIATTR_KPARAM_INFO
	.align		4
.L_11:
        /*0008*/ 	.byte	0x04, 0x17
        /*000a*/ 	.short	(.L_13 - .L_12)
.L_12:
        /*000c*/ 	.word	0x00000000
        /*0010*/ 	.short	0x0007
        /*0012*/ 	.short	0x0038
        /*0014*/ 	.byte	0x00, 0xf0, 0x11, 0x00


	//----- nvinfo : EIATTR_KPARAM_INFO
	.align		4
.L_13:
        /*0018*/ 	.byte	0x04, 0x17
        /*001a*/ 	.short	(.L_15 - .L_14)
.L_14:
        /*001c*/ 	.word	0x00000000
        /*0020*/ 	.short	0x0006
        /*0022*/ 	.short	0x0030
        /*0024*/ 	.byte	0x00, 0xf4, 0x21, 0x00


	//----- nvinfo : EIATTR_KPARAM_INFO
	.align		4
.L_15:
        /*0028*/ 	.byte	0x04, 0x17
        /*002a*/ 	.short	(.L_17 - .L_16)
.L_16:
        /*002c*/ 	.word	0x00000000
        /*0030*/ 	.short	0x0005
        /*0032*/ 	.short	0x0028
        /*0034*/ 	.byte	0x00, 0xf4, 0x21, 0x00


	//----- nvinfo : EIATTR_KPARAM_INFO
	.align		4
.L_17:
        /*0038*/ 	.byte	0x04, 0x17
        /*003a*/ 	.short	(.L_19 - .L_18)
.L_18:
        /*003c*/ 	.word	0x00000000
        /*0040*/ 	.short	0x0004
        /*0042*/ 	.short	0x0020
        /*0044*/ 	.byte	0x00, 0xf4, 0x21, 0x00


	//----- nvinfo : EIATTR_KPARAM_INFO
	.align		4
.L_19:
        /*0048*/ 	.byte	0x04, 0x17
        /*004a*/ 	.short	(.L_21 - .L_20)
.L_20:
        /*004c*/ 	.word	0x00000000
        /*0050*/ 	.short	0x0003
        /*0052*/ 	.short	0x0018
        /*0054*/ 	.byte	0x00, 0xf4, 0x21, 0x00


	//----- nvinfo : EIATTR_KPARAM_INFO
	.align		4
.L_21:
        /*0058*/ 	.byte	0x04, 0x17
        /*005a*/ 	.short	(.L_23 - .L_22)
.L_22:
        /*005c*/ 	.word	0x00000000
        /*0060*/ 	.short	0x0002
        /*0062*/ 	.short	0x0010
        /*0064*/ 	.byte	0x00, 0xf4, 0x21, 0x00


	//----- nvinfo : EIATTR_KPARAM_INFO
	.align		4
.L_23:
        /*0068*/ 	.byte	0x04, 0x17
        /*006a*/ 	.short	(.L_25 - .L_24)
.L_24:
        /*006c*/ 	.word	0x00000000
        /*0070*/ 	.short	0x0001
        /*0072*/ 	.short	0x0008
        /*0074*/ 	.byte	0x00, 0xf4, 0x21, 0x00


	//----- nvinfo : EIATTR_KPARAM_INFO
	.align		4
.L_25:
        /*0078*/ 	.byte	0x04, 0x17
        /*007a*/ 	.short	(.L_27 - .L_26)
.L_26:
        /*007c*/ 	.word	0x00000000
        /*0080*/ 	.short	0x0000
        /*0082*/ 	.short	0x0000
        /*0084*/ 	.byte	0x00, 0xf4, 0x21, 0x00


	//----- nvinfo : EIATTR_SPARSE_MMA_MASK
	.align		4
.L_27:
        /*0088*/ 	.byte	0x03, 0x50
        /*008a*/ 	.short	0x0000


	//----- nvinfo : EIATTR_MAXREG_COUNT
	.align		4
        /*008c*/ 	.byte	0x03, 0x1b
        /*008e*/ 	.short	0x00ff


	//----- nvinfo : EIATTR_EXIT_INSTR_OFFSETS
	.align		4
        /*0090*/ 	.byte	0x04, 0x1c
        /*0092*/ 	.short	(.L_29 - .L_28)


	//   ....[0]....
.L_28:
        /*0094*/ 	.word	0x00000380


	//   ....[1]....
        /*0098*/ 	.word	0x000003a0


	//----- nvinfo : EIATTR_REQNTID
	.align		4
.L_29:
        /*009c*/ 	.byte	0x04, 0x10
        /*009e*/ 	.short	(.L_31 - .L_30)
.L_30:
        /*00a0*/ 	.word	0x00000080
        /*00a4*/ 	.word	0x00000001
        /*00a8*/ 	.word	0x00000001


	//----- nvinfo : EIATTR_CBANK_PARAM_SIZE
	.align		4
.L_31:
        /*00ac*/ 	.byte	0x03, 0x19
        /*00ae*/ 	.short	0x003c


	//----- nvinfo : EIATTR_PARAM_CBANK
	.align		4
        /*00b0*/ 	.byte	0x04, 0x0a
        /*00b2*/ 	.short	(.L_33 - .L_32)
	.align		4
.L_32:
        /*00b4*/ 	.word	index@(.nv.constant0.triton_poi_fused__native_batch_norm_legit_no_training_relu_threshold_backward_0)
        /*00b8*/ 	.short	0x0210
        /*00ba*/ 	.short	0x003c


	//----- nvinfo : EIATTR_SW_WAR
	.align		4
.L_33:
        /*00bc*/ 	.byte	0x04, 0x36
        /*00be*/ 	.short	(.L_35 - .L_34)
.L_34:
        /*00c0*/ 	.word	0x00000008
.L_35:


//--------------------- .nv.callgraph             --------------------------
	.section	.nv.callgraph,"",@"SHT_CUDA_CALLGRAPH"
	.align	4
	.sectionentsize	8
	.align		4
        /*0000*/ 	.word	0x00000000
	.align		4
        /*0004*/ 	.word	0xffffffff
	.align		4
        /*0008*/ 	.word	0x00000000
	.align		4
        /*000c*/ 	.word	0xfffffffe
	.align		4
        /*0010*/ 	.word	0x00000000
	.align		4
        /*0014*/ 	.word	0xfffffffd
	.align		4
        /*0018*/ 	.word	0x00000000
	.align		4
        /*001c*/ 	.word	0xfffffffc


//--------------------- .nv.constant4             --------------------------
	.section	.nv.constant4,"a",@progbits
	.align	8
	.align		8
.nv.constant4:
        /*0000*/ 	.dword	_$_str
	.align		8
        /*0008*/ 	.dword	_$_str_$_2


//--------------------- .text.triton_poi_fused__native_batch_norm_legit_no_training_relu_threshold_backward_0 --------------------------
	.section	.text.triton_poi_fused__native_batch_norm_legit_no_training_relu_threshold_backward_0,"ax",@progbits
	.align	128
        .global         triton_poi_fused__native_batch_norm_legit_no_training_relu_threshold_backward_0
        .type           triton_poi_fused__native_batch_norm_legit_no_training_relu_threshold_backward_0,@function
        .size           triton_poi_fused__native_batch_norm_legit_no_training_relu_threshold_backward_0,(.L_x_1 - triton_poi_fused__native_batch_norm_legit_no_training_relu_threshold_backward_0)
        .other          triton_poi_fused__native_batch_norm_legit_no_training_relu_threshold_backward_0,@"STO_CUDA_ENTRY STV_DEFAULT"
triton_poi_fused__native_batch_norm_legit_no_training_relu_threshold_backward_0:
.text.triton_poi_fused__native_batch_norm_legit_no_training_relu_threshold_backward_0:
[----:B------:R-:W0:Y:S01]  /*0000*/  LDC R1, c[0x0][0x28] ;  /* 0x00000a00ff017b82 */ /* 0x000e220000000800 */
[----:B------:R-:W1:Y:S07]  /*0010*/  S2R R0, SR_TID.X ;  /* 0x0000000000007919 */ /* 0x000e6e0000002100 */
[----:B------:R-:W2:Y:S01]  /*0020*/  LDC.64 R8, c[0x0][0x220] ;  /* 0x00008800ff087b82 */ /* 0x000ea20000000a00 */
[----:B------:R-:W-:Y:S01]  /*0030*/  IMAD.MOV.U32 R14, RZ, RZ, RZ ;  /* 0x000000ffff0e7224 */ /* 0x000fe200078e00ff */
[----:B------:R-:W-:Y:S01]  /*0040*/  ULDC.64 UR4, c[0x0][0x208] ;  /* 0x0000820000047ab9 */ /* 0x000fe20000000a00 */
[----:B------:R-:W3:Y:S01]  /*0050*/  S2R R3, SR_CTAID.X ;  /* 0x0000000000037919 */ /* 0x000ee20000002500 */
[----:B------:R-:W-:-:S04]  /*0060*/  ULDC.64 UR6, c[0x0][0x240] ;  /* 0x0000900000067ab9 */ /* 0x000fc80000000a00 */
[----:B------:R-:W4:Y:S08]  /*0070*/  LDC.64 R4, c[0x0][0x210] ;  /* 0x00008400ff047b82 */ /* 0x000f300000000a00 */
[----:B------:R-:W5:Y:S08]  /*0080*/  LDC.64 R6, c[0x0][0x218] ;  /* 0x00008600ff067b82 */ /* 0x000f700000000a00 */
[----:B------:R-:W5:Y:S01]  /*0090*/  LDC.64 R10, c[0x0][0x228] ;  /* 0x00008a00ff0a7b82 */ /* 0x000f620000000a00 */
[----:B-1----:R-:W-:-:S07]  /*00a0*/  LOP3.LUT R0, R0, 0x7f, RZ, 0xc0, !PT ;  /* 0x0000007f00007812 */ /* 0x002fce00078ec0ff */
[----:B------:R-:W1:Y:S01]  /*00b0*/  LDC.64 R12, c[0x0][0x230] ;  /* 0x00008c00ff0c7b82 */ /* 0x000e620000000a00 */
[----:B---3--:R-:W-:Y:S01]  /*00c0*/  SHF.R.S32.HI R2, RZ, 0x18, R3 ;  /* 0x00000018ff027819 */ /* 0x008fe20000011403 */
[----:B------:R-:W-:-:S03]  /*00d0*/  IMAD R0, R3, 0x80, R0 ;  /* 0x0000008003007824 */ /* 0x000fc600078e0200 */
[----:B------:R-:W-:Y:S02]  /*00e0*/  SGXT R3, R2, 0x1 ;  /* 0x000000010203781a */ /* 0x000fe40000000200 */
[----:B------:R-:W-:Y:S02]  /*00f0*/  ISETP.GE.AND P0, PT, R0, 0x100, PT ;  /* 0x000001000000780c */ /* 0x000fe40003f06270 */
[----:B------:R-:W-:-:S04]  /*0100*/  LEA.HI R3, R3, R0, RZ, 0x4 ;  /* 0x0000000003037211 */ /* 0x000fc800078f20ff */
[----:B------:R-:W-:-:S04]  /*0110*/  SHF.R.S32.HI R3, RZ, 0x4, R3 ;  /* 0x00000004ff037819 */ /* 0x000fc80000011403 */
[----:B------:R-:W-:-:S04]  /*0120*/  LEA.HI R2, R3, R3, RZ, 0x2 ;  /* 0x0000000303027211 */ /* 0x000fc800078f10ff */
[----:B------:R-:W-:-:S05]  /*0130*/  LOP3.LUT R2, R2, 0xfffffffc, RZ, 0xc0, !PT ;  /* 0xfffffffc02027812 */ /* 0x000fca00078ec0ff */
[----:B------:R-:W-:-:S04]  /*0140*/  IMAD.IADD R15, R3, 0x1, -R2 ;  /* 0x00000001030f7824 */ /* 0x000fc800078e0a02 */
[----:B--2---:R-:W-:-:S05]  /*0150*/  IMAD.WIDE R8, R15, 0x4, R8 ;  /* 0x000000040f087825 */ /* 0x004fca00078e0208 */
[----:B------:R2:W3:Y:S01]  /*0160*/  @!P0 LDG.E.EL R14, desc[UR4][R8.64] ;  /* 0x00000004080e8981 */ /* 0x0004e2000c2e1900 */
[----:B------:R-:W-:Y:S01]  /*0170*/  CS2R R2, SRZ ;  /* 0x0000000000027805 */ /* 0x000fe2000001ff00 */
[----:B----4-:R-:W-:-:S04]  /*0180*/  IMAD.WIDE R4, R0, 0x4, R4 ;  /* 0x0000000400047825 */ /* 0x010fc800078e0204 */
[C---:B-----5:R-:W-:Y:S01]  /*0190*/  IMAD.WIDE R6, R15.reuse, 0x4, R6 ;  /* 0x000000040f067825 */ /* 0x060fe200078e0206 */
[----:B------:R4:W5:Y:S03]  /*01a0*/  @!P0 LDG.E R2, desc[UR4][R4.64] ;  /* 0x0000000404028981 */ /* 0x000966000c1e1900 */
[C---:B0-2---:R-:W-:Y:S01]  /*01b0*/  IMAD.WIDE R8, R15.reuse, 0x4, R10 ;  /* 0x000000040f087825 */ /* 0x045fe200078e020a */
[----:B------:R0:W5:Y:S03]  /*01c0*/  @!P0 LDG.E.EL R3, desc[UR4][R6.64] ;  /* 0x0000000406038981 */ /* 0x000166000c2e1900 */
[----:B-1----:R-:W-:Y:S01]  /*01d0*/  IMAD.WIDE R10, R15, 0x4, R12 ;  /* 0x000000040f0a7825 */ /* 0x002fe200078e020c */
[----:B------:R-:W-:-:S06]  /*01e0*/  CS2R R12, SRZ ;  /* 0x00000000000c7805 */ /* 0x000fcc000001ff00 */
[----:B------:R-:W2:Y:S01]  /*01f0*/  @!P0 LDG.E.EL R12, desc[UR4][R8.64] ;  /* 0x00000004080c8981 */ /* 0x000ea2000c2e1900 */
[----:B----4-:R-:W-:Y:S01]  /*0200*/  IMAD.MOV.U32 R4, RZ, RZ, 0x3e800000 ;  /* 0x3e800000ff047424 */ /* 0x010fe200078e00ff */
[----:B0-----:R-:W0:Y:S02]  /*0210*/  LDC.64 R6, c[0x0][0x238] ;  /* 0x00008e00ff067b82 */ /* 0x001e240000000a00 */
[----:B------:R-:W2:Y:S01]  /*0220*/  @!P0 LDG.E.EL R13, desc[UR4][R10.64] ;  /* 0x000000040a0d8981 */ /* 0x000ea2000c2e1900 */
[----:B---3--:R-:W-:-:S04]  /*0230*/  FADD R14, R14, 0.0010000000474974513054 ;  /* 0x3a83126f0e0e7421 */ /* 0x008fc80000000000 */
[----:B------:R-:W1:Y:S01]  /*0240*/  MUFU.SQRT R15, R14 ;  /* 0x0000000e000f7308 */ /* 0x000e620000002000 */
[----:B-----5:R-:W-:Y:S01]  /*0250*/  FADD R2, -R3, R2 ;  /* 0x0000000203027221 */ /* 0x020fe20000000100 */
[C---:B-1----:R-:W-:Y:S02]  /*0260*/  FSETP.GT.AND P1, PT, R15.reuse, 8.50705917302346158658e+37, PT ;  /* 0x7e8000000f00780b */ /* 0x042fe40003f24000 */
[----:B------:R-:W-:Y:S02]  /*0270*/  FSETP.GEU.AND P2, PT, R15, 1.175494350822287508e-38, PT ;  /* 0x008000000f00780b */ /* 0x000fe40003f4e000 */
[----:B------:R-:W-:-:S09]  /*0280*/  FSEL R4, R4, 1, P1 ;  /* 0x3f80000004047808 */ /* 0x000fd20000800000 */
[----:B------:R-:W-:Y:S02]  /*0290*/  @P1 FMUL R15, R15, 0.25 ;  /* 0x3e8000000f0f1820 */ /* 0x000fe40000400000 */
[----:B------:R-:W-:Y:S02]  /*02a0*/  @!P2 FMUL R4, R4, 16777216 ;  /* 0x4b8000000404a820 */ /* 0x000fe40000400000 */
[----:B------:R-:W-:-:S06]  /*02b0*/  @!P2 FMUL R15, R15, 16777216 ;  /* 0x4b8000000f0fa820 */ /* 0x000fcc0000400000 */
[----:B------:R-:W1:Y:S02]  /*02c0*/  MUFU.RCP R15, R15 ;  /* 0x0000000f000f7308 */ /* 0x000e640000001000 */
[----:B-1----:R-:W-:-:S04]  /*02d0*/  FMUL R3, R15, R4 ;  /* 0x000000040f037220 */ /* 0x002fc80000400000 */
[----:B------:R-:W-:-:S04]  /*02e0*/  FMUL R2, R2, R3 ;  /* 0x0000000302027220 */ /* 0x000fc80000400000 */
[----:B--2---:R-:W-:-:S05]  /*02f0*/  FFMA R2, R2, R12, R13 ;  /* 0x0000000c02027223 */ /* 0x004fca000000000d */
[----:B------:R-:W-:-:S04]  /*0300*/  FSETP.GEU.AND P1, PT, R2, RZ, PT ;  /* 0x000000ff0200720b */ /* 0x000fc80003f2e000 */
[----:B------:R-:W-:Y:S01]  /*0310*/  FSEL R9, R2, RZ, P1 ;  /* 0x000000ff02097208 */ /* 0x000fe20000800000 */
[C---:B0-----:R-:W-:Y:S01]  /*0320*/  IMAD.WIDE R2, R0.reuse, 0x4, R6 ;  /* 0x0000000400027825 */ /* 0x041fe200078e0206 */
[----:B------:R-:W-:Y:S02]  /*0330*/  IADD3 R4, P1, R0, UR6, RZ ;  /* 0x0000000600047c10 */ /* 0x000fe4000ff3e0ff */
[----:B------:R-:W-:Y:S02]  /*0340*/  FSETP.GTU.AND P2, PT, R9, RZ, PT ;  /* 0x000000ff0900720b */ /* 0x000fe40003f4c000 */
[----:B------:R-:W-:Y:S01]  /*0350*/  LEA.HI.X.SX32 R5, R0, UR7, 0x1, P1 ;  /* 0x0000000700057c11 */ /* 0x000fe200088f0eff */
[----:B------:R0:W-:Y:S01]  /*0360*/  @!P0 STG.E desc[UR4][R2.64], R9 ;  /* 0x0000000902008986 */ /* 0x0001e2000c101904 */
[----:B------:R-:W-:Y:S01]  /*0370*/  SEL R7, RZ, 0x1, P2 ;  /* 0x00000001ff077807 */ /* 0x000fe20001000000 */
[----:B0-----:R-:W-:Y:S08]  /*0380*/  @P0 EXIT ;  /* 0x000000000000094d */ /* 0x001ff00003800000 */
[----:B------:R-:W-:Y:S01]  /*0390*/  STG.E.U8 desc[UR4][R4.64], R7 ;  /* 0x0000000704007986 */ /* 0x000fe2000c101104 */
[----:B------:R-:W-:Y:S05]  /*03a0*/  EXIT ;  /* 0x000000000000794d */ /* 0x000fea0003800000 */
.L_x_0:
[----:B------:R-:W-:-:S00]  /*03b0*/  BRA `(.L_x_0) ;  /* 0xfffffffc00fc7947 */ /* 0x000fc0000383ffff */
[----:B------:R-:W-:-:S00]  /*03c0*/  NOP ;  /* 0x0000000000007918 */ /* 0x000fc00000000000 */
        /* <DEDUP_REMOVED lines=11> */
.L_x_1:


//--------------------- .nv.global.init           --------------------------
	.section	.nv.global.init,"aw",@progbits
.nv.global.init:
	.type		_$_str,@object
	.size		_$_str,(_$_str_$_2 - _$_str)
_$_str:
        /*0000*/ 	.byte	0x5f, 0x5f, 0x43, 0x55, 0x44, 0x41, 0x5f, 0x46, 0x54, 0x5a, 0x00
	.type		_$_str_$_2,@object
	.size		_$_str_$_2,(.L_1 - _$_str_$_2)
_$_str_$_2:
        /*000b*/ 	.byte	0x5f, 0x5f, 0x43, 0x55, 0x44, 0x41, 0x5f, 0x50, 0x52, 0x45, 0x43, 0x5f, 0x53, 0x51, 0x52, 0x54
        /*001b*/ 	.byte	0x00
.L_1:


//--------------------- .nv.constant0.triton_poi_fused__native_batch_norm_legit_no_training_relu_threshold_backward_0 --------------------------
	.section	.nv.constant0.triton_poi_fused__native_batch_norm_legit_no_training_relu_threshold_backward_0,"a",@progbits
	.sectionflags	@""
	.align	4
.nv.constant0.triton_poi_fused__native_batch_norm_legit_no_training_relu_threshold_backward_0:
	.zero		588
